//
// Generated by NVIDIA NVVM Compiler
//
// Compiler Build ID: CL-36424714
// Cuda compilation tools, release 13.0, V13.0.88
// Based on NVVM 20.0.0
//

.version 9.0
.target sm_100
.address_size 64

	// .globl	_Z16loadBalancedSpMVPfS_PiS_S0_i
.extern .shared .align 16 .b8 partialSum[];

.visible .entry _Z16loadBalancedSpMVPfS_PiS_S0_i(
	.param .u64 .ptr .align 1 _Z16loadBalancedSpMVPfS_PiS_S0_i_param_0,
	.param .u64 .ptr .align 1 _Z16loadBalancedSpMVPfS_PiS_S0_i_param_1,
	.param .u64 .ptr .align 1 _Z16loadBalancedSpMVPfS_PiS_S0_i_param_2,
	.param .u64 .ptr .align 1 _Z16loadBalancedSpMVPfS_PiS_S0_i_param_3,
	.param .u64 .ptr .align 1 _Z16loadBalancedSpMVPfS_PiS_S0_i_param_4,
	.param .u32 _Z16loadBalancedSpMVPfS_PiS_S0_i_param_5
)
{
	.reg .pred 	%p<15>;
	.reg .b32 	%r<78>;
	.reg .b32 	%f<127>;
	.reg .b64 	%rd<87>;

	ld.param.u64 	%rd6, [_Z16loadBalancedSpMVPfS_PiS_S0_i_param_0];
	ld.param.u64 	%rd7, [_Z16loadBalancedSpMVPfS_PiS_S0_i_param_1];
	ld.param.u64 	%rd8, [_Z16loadBalancedSpMVPfS_PiS_S0_i_param_2];
	ld.param.u64 	%rd9, [_Z16loadBalancedSpMVPfS_PiS_S0_i_param_3];
	ld.param.u64 	%rd10, [_Z16loadBalancedSpMVPfS_PiS_S0_i_param_4];
	cvta.to.global.u64 	%rd1, %rd7;
	cvta.to.global.u64 	%rd2, %rd9;
	cvta.to.global.u64 	%rd3, %rd10;
	cvta.to.global.u64 	%rd11, %rd8;
	mov.u32 	%r26, %ctaid.x;
	mov.u32 	%r27, %ntid.x;
	mov.u32 	%r1, %tid.x;
	mad.lo.s32 	%r28, %r26, %r27, %r1;
	shr.s32 	%r29, %r28, 31;
	shr.u32 	%r30, %r29, 28;
	add.s32 	%r31, %r28, %r30;
	shr.s32 	%r2, %r31, 4;
	mul.wide.s32 	%rd12, %r2, 4;
	add.s64 	%rd13, %rd11, %rd12;
	ld.global.u32 	%r3, [%rd13];
	ld.global.u32 	%r4, [%rd13+4];
	shl.b32 	%r32, %r1, 2;
	mov.u32 	%r33, partialSum;
	add.s32 	%r5, %r33, %r32;
	mov.b32 	%r34, 0;
	st.shared.u32 	[%r5], %r34;
	st.shared.u32 	[%r5+64], %r34;
	add.s32 	%r77, %r3, %r1;
	setp.ge.s32 	%p1, %r77, %r4;
	@%p1 bra 	$L__BB0_14;
	add.s32 	%r35, %r77, 16;
	max.s32 	%r36, %r4, %r35;
	not.b32 	%r37, %r1;
	add.s32 	%r38, %r36, %r37;
	sub.s32 	%r39, %r38, %r3;
	shr.u32 	%r40, %r39, 4;
	add.s32 	%r7, %r40, 1;
	and.b32  	%r8, %r7, 15;
	setp.lt.u32 	%p2, %r39, 240;
	mov.f32 	%f125, 0f00000000;
	@%p2 bra 	$L__BB0_4;
	and.b32  	%r41, %r7, 536870896;
	neg.s32 	%r76, %r41;
	add.s64 	%rd4, %rd3, 512;
	add.s64 	%rd5, %rd2, 512;
	mov.f32 	%f125, 0f00000000;
$L__BB0_3:
	.pragma "nounroll";
	mul.wide.s32 	%rd14, %r77, 4;
	add.s64 	%rd15, %rd4, %rd14;
	add.s64 	%rd16, %rd5, %rd14;
	ld.global.u32 	%r42, [%rd15+-512];
	ld.global.f32 	%f17, [%rd16+-512];
	mul.wide.s32 	%rd17, %r42, 4;
	add.s64 	%rd18, %rd1, %rd17;
	ld.global.f32 	%f18, [%rd18];
	fma.rn.f32 	%f19, %f17, %f18, %f125;
	ld.global.u32 	%r43, [%rd15+-448];
	ld.global.f32 	%f20, [%rd16+-448];
	mul.wide.s32 	%rd19, %r43, 4;
	add.s64 	%rd20, %rd1, %rd19;
	ld.global.f32 	%f21, [%rd20];
	fma.rn.f32 	%f22, %f20, %f21, %f19;
	ld.global.u32 	%r44, [%rd15+-384];
	ld.global.f32 	%f23, [%rd16+-384];
	mul.wide.s32 	%rd21, %r44, 4;
	add.s64 	%rd22, %rd1, %rd21;
	ld.global.f32 	%f24, [%rd22];
	fma.rn.f32 	%f25, %f23, %f24, %f22;
	ld.global.u32 	%r45, [%rd15+-320];
	ld.global.f32 	%f26, [%rd16+-320];
	mul.wide.s32 	%rd23, %r45, 4;
	add.s64 	%rd24, %rd1, %rd23;
	ld.global.f32 	%f27, [%rd24];
	fma.rn.f32 	%f28, %f26, %f27, %f25;
	ld.global.u32 	%r46, [%rd15+-256];
	ld.global.f32 	%f29, [%rd16+-256];
	mul.wide.s32 	%rd25, %r46, 4;
	add.s64 	%rd26, %rd1, %rd25;
	ld.global.f32 	%f30, [%rd26];
	fma.rn.f32 	%f31, %f29, %f30, %f28;
	ld.global.u32 	%r47, [%rd15+-192];
	ld.global.f32 	%f32, [%rd16+-192];
	mul.wide.s32 	%rd27, %r47, 4;
	add.s64 	%rd28, %rd1, %rd27;
	ld.global.f32 	%f33, [%rd28];
	fma.rn.f32 	%f34, %f32, %f33, %f31;
	ld.global.u32 	%r48, [%rd15+-128];
	ld.global.f32 	%f35, [%rd16+-128];
	mul.wide.s32 	%rd29, %r48, 4;
	add.s64 	%rd30, %rd1, %rd29;
	ld.global.f32 	%f36, [%rd30];
	fma.rn.f32 	%f37, %f35, %f36, %f34;
	ld.global.u32 	%r49, [%rd15+-64];
	ld.global.f32 	%f38, [%rd16+-64];
	mul.wide.s32 	%rd31, %r49, 4;
	add.s64 	%rd32, %rd1, %rd31;
	ld.global.f32 	%f39, [%rd32];
	fma.rn.f32 	%f40, %f38, %f39, %f37;
	ld.global.u32 	%r50, [%rd15];
	ld.global.f32 	%f41, [%rd16];
	mul.wide.s32 	%rd33, %r50, 4;
	add.s64 	%rd34, %rd1, %rd33;
	ld.global.f32 	%f42, [%rd34];
	fma.rn.f32 	%f43, %f41, %f42, %f40;
	ld.global.u32 	%r51, [%rd15+64];
	ld.global.f32 	%f44, [%rd16+64];
	mul.wide.s32 	%rd35, %r51, 4;
	add.s64 	%rd36, %rd1, %rd35;
	ld.global.f32 	%f45, [%rd36];
	fma.rn.f32 	%f46, %f44, %f45, %f43;
	ld.global.u32 	%r52, [%rd15+128];
	ld.global.f32 	%f47, [%rd16+128];
	mul.wide.s32 	%rd37, %r52, 4;
	add.s64 	%rd38, %rd1, %rd37;
	ld.global.f32 	%f48, [%rd38];
	fma.rn.f32 	%f49, %f47, %f48, %f46;
	ld.global.u32 	%r53, [%rd15+192];
	ld.global.f32 	%f50, [%rd16+192];
	mul.wide.s32 	%rd39, %r53, 4;
	add.s64 	%rd40, %rd1, %rd39;
	ld.global.f32 	%f51, [%rd40];
	fma.rn.f32 	%f52, %f50, %f51, %f49;
	ld.global.u32 	%r54, [%rd15+256];
	ld.global.f32 	%f53, [%rd16+256];
	mul.wide.s32 	%rd41, %r54, 4;
	add.s64 	%rd42, %rd1, %rd41;
	ld.global.f32 	%f54, [%rd42];
	fma.rn.f32 	%f55, %f53, %f54, %f52;
	ld.global.u32 	%r55, [%rd15+320];
	ld.global.f32 	%f56, [%rd16+320];
	mul.wide.s32 	%rd43, %r55, 4;
	add.s64 	%rd44, %rd1, %rd43;
	ld.global.f32 	%f57, [%rd44];
	fma.rn.f32 	%f58, %f56, %f57, %f55;
	ld.global.u32 	%r56, [%rd15+384];
	ld.global.f32 	%f59, [%rd16+384];
	mul.wide.s32 	%rd45, %r56, 4;
	add.s64 	%rd46, %rd1, %rd45;
	ld.global.f32 	%f60, [%rd46];
	fma.rn.f32 	%f61, %f59, %f60, %f58;
	ld.global.u32 	%r57, [%rd15+448];
	ld.global.f32 	%f62, [%rd16+448];
	mul.wide.s32 	%rd47, %r57, 4;
	add.s64 	%rd48, %rd1, %rd47;
	ld.global.f32 	%f63, [%rd48];
	fma.rn.f32 	%f125, %f62, %f63, %f61;
	add.s32 	%r77, %r77, 256;
	add.s32 	%r76, %r76, 16;
	setp.eq.s32 	%p3, %r76, 0;
	@%p3 bra 	$L__BB0_4;
	bra.uni 	$L__BB0_3;
$L__BB0_4:
	setp.eq.s32 	%p4, %r8, 0;
	@%p4 bra 	$L__BB0_13;
	and.b32  	%r11, %r7, 7;
	setp.lt.u32 	%p5, %r8, 8;
	@%p5 bra 	$L__BB0_7;
	mul.wide.s32 	%rd49, %r77, 4;
	add.s64 	%rd50, %rd3, %rd49;
	ld.global.u32 	%r58, [%rd50];
	add.s64 	%rd51, %rd2, %rd49;
	ld.global.f32 	%f65, [%rd51];
	mul.wide.s32 	%rd52, %r58, 4;
	add.s64 	%rd53, %rd1, %rd52;
	ld.global.f32 	%f66, [%rd53];
	fma.rn.f32 	%f67, %f65, %f66, %f125;
	ld.global.u32 	%r59, [%rd50+64];
	ld.global.f32 	%f68, [%rd51+64];
	mul.wide.s32 	%rd54, %r59, 4;
	add.s64 	%rd55, %rd1, %rd54;
	ld.global.f32 	%f69, [%rd55];
	fma.rn.f32 	%f70, %f68, %f69, %f67;
	ld.global.u32 	%r60, [%rd50+128];
	ld.global.f32 	%f71, [%rd51+128];
	mul.wide.s32 	%rd56, %r60, 4;
	add.s64 	%rd57, %rd1, %rd56;
	ld.global.f32 	%f72, [%rd57];
	fma.rn.f32 	%f73, %f71, %f72, %f70;
	ld.global.u32 	%r61, [%rd50+192];
	ld.global.f32 	%f74, [%rd51+192];
	mul.wide.s32 	%rd58, %r61, 4;
	add.s64 	%rd59, %rd1, %rd58;
	ld.global.f32 	%f75, [%rd59];
	fma.rn.f32 	%f76, %f74, %f75, %f73;
	ld.global.u32 	%r62, [%rd50+256];
	ld.global.f32 	%f77, [%rd51+256];
	mul.wide.s32 	%rd60, %r62, 4;
	add.s64 	%rd61, %rd1, %rd60;
	ld.global.f32 	%f78, [%rd61];
	fma.rn.f32 	%f79, %f77, %f78, %f76;
	ld.global.u32 	%r63, [%rd50+320];
	ld.global.f32 	%f80, [%rd51+320];
	mul.wide.s32 	%rd62, %r63, 4;
	add.s64 	%rd63, %rd1, %rd62;
	ld.global.f32 	%f81, [%rd63];
	fma.rn.f32 	%f82, %f80, %f81, %f79;
	ld.global.u32 	%r64, [%rd50+384];
	ld.global.f32 	%f83, [%rd51+384];
	mul.wide.s32 	%rd64, %r64, 4;
	add.s64 	%rd65, %rd1, %rd64;
	ld.global.f32 	%f84, [%rd65];
	fma.rn.f32 	%f85, %f83, %f84, %f82;
	ld.global.u32 	%r65, [%rd50+448];
	ld.global.f32 	%f86, [%rd51+448];
	mul.wide.s32 	%rd66, %r65, 4;
	add.s64 	%rd67, %rd1, %rd66;
	ld.global.f32 	%f87, [%rd67];
	fma.rn.f32 	%f125, %f86, %f87, %f85;
	add.s32 	%r77, %r77, 128;
$L__BB0_7:
	setp.eq.s32 	%p6, %r11, 0;
	@%p6 bra 	$L__BB0_13;
	and.b32  	%r14, %r7, 3;
	setp.lt.u32 	%p7, %r11, 4;
	@%p7 bra 	$L__BB0_10;
	mul.wide.s32 	%rd68, %r77, 4;
	add.s64 	%rd69, %rd3, %rd68;
	ld.global.u32 	%r66, [%rd69];
	add.s64 	%rd70, %rd2, %rd68;
	ld.global.f32 	%f89, [%rd70];
	mul.wide.s32 	%rd71, %r66, 4;
	add.s64 	%rd72, %rd1, %rd71;
	ld.global.f32 	%f90, [%rd72];
	fma.rn.f32 	%f91, %f89, %f90, %f125;
	ld.global.u32 	%r67, [%rd69+64];
	ld.global.f32 	%f92, [%rd70+64];
	mul.wide.s32 	%rd73, %r67, 4;
	add.s64 	%rd74, %rd1, %rd73;
	ld.global.f32 	%f93, [%rd74];
	fma.rn.f32 	%f94, %f92, %f93, %f91;
	ld.global.u32 	%r68, [%rd69+128];
	ld.global.f32 	%f95, [%rd70+128];
	mul.wide.s32 	%rd75, %r68, 4;
	add.s64 	%rd76, %rd1, %rd75;
	ld.global.f32 	%f96, [%rd76];
	fma.rn.f32 	%f97, %f95, %f96, %f94;
	ld.global.u32 	%r69, [%rd69+192];
	ld.global.f32 	%f98, [%rd70+192];
	mul.wide.s32 	%rd77, %r69, 4;
	add.s64 	%rd78, %rd1, %rd77;
	ld.global.f32 	%f99, [%rd78];
	fma.rn.f32 	%f125, %f98, %f99, %f97;
	add.s32 	%r77, %r77, 64;
$L__BB0_10:
	setp.eq.s32 	%p8, %r14, 0;
	@%p8 bra 	$L__BB0_13;
	neg.s32 	%r74, %r14;
$L__BB0_12:
	.pragma "nounroll";
	mul.wide.s32 	%rd79, %r77, 4;
	add.s64 	%rd80, %rd2, %rd79;
	add.s64 	%rd81, %rd3, %rd79;
	ld.global.u32 	%r70, [%rd81];
	ld.global.f32 	%f100, [%rd80];
	mul.wide.s32 	%rd82, %r70, 4;
	add.s64 	%rd83, %rd1, %rd82;
	ld.global.f32 	%f101, [%rd83];
	fma.rn.f32 	%f125, %f100, %f101, %f125;
	add.s32 	%r77, %r77, 16;
	add.s32 	%r74, %r74, 1;
	setp.ne.s32 	%p9, %r74, 0;
	@%p9 bra 	$L__BB0_12;
$L__BB0_13:
	st.shared.f32 	[%r5], %f125;
$L__BB0_14:
	bar.sync 	0;
	setp.gt.u32 	%p10, %r1, 15;
	@%p10 bra 	$L__BB0_16;
	ld.shared.f32 	%f102, [%r5+64];
	ld.shared.f32 	%f103, [%r5];
	add.f32 	%f104, %f102, %f103;
	st.shared.f32 	[%r5], %f104;
$L__BB0_16:
	bar.sync 	0;
	setp.gt.u32 	%p11, %r1, 7;
	@%p11 bra 	$L__BB0_18;
	ld.shared.f32 	%f105, [%r5+32];
	ld.shared.f32 	%f106, [%r5];
	add.f32 	%f107, %f105, %f106;
	st.shared.f32 	[%r5], %f107;
$L__BB0_18:
	bar.sync 	0;
	setp.gt.u32 	%p12, %r1, 3;
	@%p12 bra 	$L__BB0_20;
	ld.shared.f32 	%f108, [%r5+16];
	ld.shared.f32 	%f109, [%r5];
	add.f32 	%f110, %f108, %f109;
	st.shared.f32 	[%r5], %f110;
$L__BB0_20:
	bar.sync 	0;
	setp.gt.u32 	%p13, %r1, 1;
	@%p13 bra 	$L__BB0_22;
	ld.shared.f32 	%f111, [%r5+8];
	ld.shared.f32 	%f112, [%r5];
	add.f32 	%f113, %f111, %f112;
	st.shared.f32 	[%r5], %f113;
$L__BB0_22:
	bar.sync 	0;
	setp.ne.s32 	%p14, %r1, 0;
	@%p14 bra 	$L__BB0_24;
	ld.shared.f32 	%f114, [partialSum+4];
	ld.shared.f32 	%f115, [%r5];
	add.f32 	%f116, %f114, %f115;
	st.shared.f32 	[%r5], %f116;
	ld.shared.f32 	%f117, [partialSum];
	cvta.to.global.u64 	%rd84, %rd6;
	add.s64 	%rd86, %rd84, %rd12;
	st.global.f32 	[%rd86], %f117;
$L__BB0_24:
	ret;

}


// ===== COMPILED SASS (sm_100) =====

	.target	sm_100

	.elftype	@"ET_EXEC"


//--------------------- .note.nv.tkinfo           --------------------------
	.section	.note.nv.tkinfo,"",@"SHT_NOTE"
	.sectionflags	@"SHF_NOTE_NV_TKINFO"
	.tkinfo
        /*0018*/ 	.word	0x00000002
        /*0030*/ 	.string	""
        /*0030*/ 	.string	"ptxas"
        /*0030*/ 	.string	"Cuda compilation tools, release 13.0, V13.0.88"
        /*0030*/ 	.string	"Build cuda_13.0.r13.0/compiler.36424714_0"
        /*0030*/ 	.string	"-arch sm_100 -m 64 "



//--------------------- .note.nv.cuinfo           --------------------------
	.section	.note.nv.cuinfo,"",@"SHT_NOTE"
	.sectionflags	@"SHF_NOTE_NV_CUINFO"
        /*0018*/ 	.short	0x0002
        /*001a*/ 	.short	0x0064
        /*001c*/ 	.short	0x0082
	.zero		2


//--------------------- .nv.info                  --------------------------
	.section	.nv.info,"",@"SHT_CUDA_INFO"
	.align	4


	//----- nvinfo : EIATTR_REGCOUNT
	.align		4
        /*0000*/ 	.byte	0x04, 0x2f
        /*0002*/ 	.short	(.L_1 - .L_0)
	.align		4
.L_0:
        /*0004*/ 	.word	index@(_Z16loadBalancedSpMVPfS_PiS_S0_i)
        /*0008*/ 	.word	0x00000020


	//----- nvinfo : EIATTR_FRAME_SIZE
	.align		4
.L_1:
        /*000c*/ 	.byte	0x04, 0x11
        /*000e*/ 	.short	(.L_3 - .L_2)
	.align		4
.L_2:
        /*0010*/ 	.word	index@(_Z16loadBalancedSpMVPfS_PiS_S0_i)
        /*0014*/ 	.word	0x00000000


	//----- nvinfo : EIATTR_MIN_STACK_SIZE
	.align		4
.L_3:
        /*0018*/ 	.byte	0x04, 0x12
        /*001a*/ 	.short	(.L_5 - .L_4)
	.align		4
.L_4:
        /*001c*/ 	.word	index@(_Z16loadBalancedSpMVPfS_PiS_S0_i)
        /*0020*/ 	.word	0x00000000
.L_5:


//--------------------- .nv.compat                --------------------------
	.section	.nv.compat,"",@"SHT_CUDA_COMPAT_INFO"
	.align	4
        /*0000*/ 	.byte	0x02, 0x09, 0x00, 0x00, 0x02, 0x02, 0x01, 0x00, 0x02, 0x05, 0x05, 0x00, 0x03, 0x07, 0x01, 0x01
        /*0010*/ 	.byte	0x02, 0x03, 0x00, 0x00, 0x02, 0x06, 0x01, 0x00, 0x04, 0x0b, 0x08, 0x00, 0x09, 0x00, 0x00, 0x00
        /*0020*/ 	.byte	0x00, 0x00, 0x00, 0x00


//--------------------- .nv.info._Z16loadBalancedSpMVPfS_PiS_S0_i --------------------------
	.section	.nv.info._Z16loadBalancedSpMVPfS_PiS_S0_i,"",@"SHT_CUDA_INFO"
	.sectionflags	@""
	.align	4


	//----- nvinfo : EIATTR_CUDA_API_VERSION
	.align		4
        /*0000*/ 	.byte	0x04, 0x37
        /*0002*/ 	.short	(.L_7 - .L_6)
.L_6:
        /*0004*/ 	.word	0x00000082


	//----- nvinfo : EIATTR_KPARAM_INFO
	.align		4
.L_7:
        /*0008*/ 	.byte	0x04, 0x17
        /*000a*/ 	.short	(.L_9 - .L_8)
.L_8:
        /*000c*/ 	.word	0x00000000
        /*0010*/ 	.short	0x0005
        /*0012*/ 	.short	0x0028
        /*0014*/ 	.byte	0x00, 0xf0, 0x11, 0x00


	//----- nvinfo : EIATTR_KPARAM_INFO
	.align		4
.L_9:
        /*0018*/ 	.byte	0x04, 0x17
        /*001a*/ 	.short	(.L_11 - .L_10)
.L_10:
        /*001c*/ 	.word	0x00000000
        /*0020*/ 	.short	0x0004
        /*0022*/ 	.short	0x0020
        /*0024*/ 	.byte	0x00, 0xf5, 0x21, 0x00


	//----- nvinfo : EIATTR_KPARAM_INFO
	.align		4
.L_11:
        /*0028*/ 	.byte	0x04, 0x17
        /*002a*/ 	.short	(.L_13 - .L_12)
.L_12:
        /*002c*/ 	.word	0x00000000
        /*0030*/ 	.short	0x0003
        /*0032*/ 	.short	0x0018
        /*0034*/ 	.byte	0x00, 0xf5, 0x21, 0x00


	//----- nvinfo : EIATTR_KPARAM_INFO
	.align		4
.L_13:
        /*0038*/ 	.byte	0x04, 0x17
        /*003a*/ 	.short	(.L_15 - .L_14)
.L_14:
        /*003c*/ 	.word	0x00000000
        /*0040*/ 	.short	0x0002
        /*0042*/ 	.short	0x0010
        /*0044*/ 	.byte	0x00, 0xf5, 0x21, 0x00


	//----- nvinfo : EIATTR_KPARAM_INFO
	.align		4
.L_15:
        /*0048*/ 	.byte	0x04, 0x17
        /*004a*/ 	.short	(.L_17 - .L_16)
.L_16:
        /*004c*/ 	.word	0x00000000
        /*0050*/ 	.short	0x0001
        /*0052*/ 	.short	0x0008
        /*0054*/ 	.byte	0x00, 0xf5, 0x21, 0x00


	//----- nvinfo : EIATTR_KPARAM_INFO
	.align		4
.L_17:
        /*0058*/ 	.byte	0x04, 0x17
        /*005a*/ 	.short	(.L_19 - .L_18)
.L_18:
        /*005c*/ 	.word	0x00000000
        /*0060*/ 	.short	0x0000
        /*0062*/ 	.short	0x0000
        /*0064*/ 	.byte	0x00, 0xf5, 0x21, 0x00


	//----- nvinfo : EIATTR_SPARSE_MMA_MASK
	.align		4
.L_19:
        /*0068*/ 	.byte	0x03, 0x50
        /*006a*/ 	.short	0x0000


	//----- nvinfo : EIATTR_MAXREG_COUNT
	.align		4
        /*006c*/ 	.byte	0x03, 0x1b
        /*006e*/ 	.short	0x00ff


	//----- nvinfo : EIATTR_NUM_BARRIERS
	.align		4
        /*0070*/ 	.byte	0x02, 0x4c
        /*0072*/ 	.byte	0x01
	.zero		1


	//----- nvinfo : EIATTR_MERCURY_ISA_VERSION
	.align		4
        /*0074*/ 	.byte	0x03, 0x5f
        /*0076*/ 	.short	0x0101


	//----- nvinfo : EIATTR_VRC_CTA_INIT_COUNT
	.align		4
        /*0078*/ 	.byte	0x02, 0x4a
	.zero		1
	.zero		1


	//----- nvinfo : EIATTR_EXIT_INSTR_OFFSETS
	.align		4
        /*007c*/ 	.byte	0x04, 0x1c
        /*007e*/ 	.short	(.L_21 - .L_20)


	//   ....[0]....
.L_20:
        /*0080*/ 	.word	0x00001070


	//   ....[1]....
        /*0084*/ 	.word	0x00001130


	//----- nvinfo : EIATTR_CRS_STACK_SIZE
	.align		4
.L_21:
        /*0088*/ 	.byte	0x04, 0x1e
        /*008a*/ 	.short	(.L_23 - .L_22)
.L_22:
        /*008c*/ 	.word	0x00000000


	//----- nvinfo : EIATTR_CBANK_PARAM_SIZE
	.align		4
.L_23:
        /*0090*/ 	.byte	0x03, 0x19
        /*0092*/ 	.short	0x002c


	//----- nvinfo : EIATTR_PARAM_CBANK
	.align		4
        /*0094*/ 	.byte	0x04, 0x0a
        /*0096*/ 	.short	(.L_25 - .L_24)
	.align		4
.L_24:
        /*0098*/ 	.word	index@(.nv.constant0._Z16loadBalancedSpMVPfS_PiS_S0_i)
        /*009c*/ 	.short	0x0380
        /*009e*/ 	.short	0x002c


	//----- nvinfo : EIATTR_SW_WAR
	.align		4
.L_25:
        /*00a0*/ 	.byte	0x04, 0x36
        /*00a2*/ 	.short	(.L_27 - .L_26)
.L_26:
        /*00a4*/ 	.word	0x00000008
.L_27:


//--------------------- .nv.callgraph             --------------------------
	.section	.nv.callgraph,"",@"SHT_CUDA_CALLGRAPH"
	.align	4
	.sectionentsize	8
	.align		4
        /*0000*/ 	.word	0x00000000
	.align		4
        /*0004*/ 	.word	0xffffffff
	.align		4
        /*0008*/ 	.word	0x00000000
	.align		4
        /*000c*/ 	.word	0xfffffffe
	.align		4
        /*0010*/ 	.word	0x00000000
	.align		4
        /*0014*/ 	.word	0xfffffffd
	.align		4
        /*0018*/ 	.word	0x00000000
	.align		4
        /*001c*/ 	.word	0xfffffffc


//--------------------- .text._Z16loadBalancedSpMVPfS_PiS_S0_i --------------------------
	.section	.text._Z16loadBalancedSpMVPfS_PiS_S0_i,"ax",@progbits
	.align	128
        .global         _Z16loadBalancedSpMVPfS_PiS_S0_i
        .type           _Z16loadBalancedSpMVPfS_PiS_S0_i,@function
        .size           _Z16loadBalancedSpMVPfS_PiS_S0_i,(.L_x_13 - _Z16loadBalancedSpMVPfS_PiS_S0_i)
        .other          _Z16loadBalancedSpMVPfS_PiS_S0_i,@"STO_CUDA_ENTRY STV_DEFAULT"
_Z16loadBalancedSpMVPfS_PiS_S0_i:
.text._Z16loadBalancedSpMVPfS_PiS_S0_i:
[----:B------:R-:W-:Y:S01]  /*0000*/  LDC R1, c[0x0][0x37c] ;  /* 0x0000df00ff017b82 */ /* 0x000fe20000000800 */
[----:B------:R-:W0:Y:S07]  /*0010*/  S2R R0, SR_TID.X ;  /* 0x0000000000007919 */ /* 0x000e2e0000002100 */
[----:B------:R-:W0:Y:S01]  /*0020*/  S2UR UR4, SR_CTAID.X ;  /* 0x00000000000479c3 */ /* 0x000e220000002500 */
[----:B------:R-:W1:Y:S07]  /*0030*/  LDCU.64 UR6, c[0x0][0x358] ;  /* 0x00006b00ff0677ac */ /* 0x000e6e0008000a00 */
[----:B------:R-:W0:Y:S08]  /*0040*/  LDC R3, c[0x0][0x360] ;  /* 0x0000d800ff037b82 */ /* 0x000e300000000800 */
[----:B------:R-:W2:Y:S01]  /*0050*/  LDC.64 R4, c[0x0][0x390] ;  /* 0x0000e400ff047b82 */ /* 0x000ea20000000a00 */
[----:B0-----:R-:W-:-:S05]  /*0060*/  IMAD R2, R3, UR4, R0 ;  /* 0x0000000403027c24 */ /* 0x001fca000f8e0200 */
[----:B------:R-:W-:-:S04]  /*0070*/  SHF.R.S32.HI R3, RZ, 0x1f, R2 ;  /* 0x0000001fff037819 */ /* 0x000fc80000011402 */
[----:B------:R-:W-:-:S04]  /*0080*/  LEA.HI R2, R3, R2, RZ, 0x4 ;  /* 0x0000000203027211 */ /* 0x000fc800078f20ff */
[----:B------:R-:W-:-:S05]  /*0090*/  SHF.R.S32.HI R2, RZ, 0x4, R2 ;  /* 0x00000004ff027819 */ /* 0x000fca0000011402 */
[----:B--2---:R-:W-:-:S05]  /*00a0*/  IMAD.WIDE R4, R2, 0x4, R4 ;  /* 0x0000000402047825 */ /* 0x004fca00078e0204 */
[----:B-1----:R-:W2:Y:S04]  /*00b0*/  LDG.E R7, desc[UR6][R4.64] ;  /* 0x0000000604077981 */ /* 0x002ea8000c1e1900 */
[----:B------:R-:W3:Y:S01]  /*00c0*/  LDG.E R9, desc[UR6][R4.64+0x4] ;  /* 0x0000040604097981 */ /* 0x000ee2000c1e1900 */
[----:B------:R-:W0:Y:S01]  /*00d0*/  S2UR UR5, SR_CgaCtaId ;  /* 0x00000000000579c3 */ /* 0x000e220000008800 */
[----:B------:R-:W-:Y:S01]  /*00e0*/  UMOV UR4, 0x400 ;  /* 0x0000040000047882 */ /* 0x000fe20000000000 */
[----:B------:R-:W-:Y:S01]  /*00f0*/  BSSY.RECONVERGENT B0, `(.L_x_0) ;  /* 0x00000dd000007945 */ /* 0x000fe20003800200 */
[----:B0-----:R-:W-:-:S06]  /*0100*/  ULEA UR4, UR5, UR4, 0x18 ;  /* 0x0000000405047291 */ /* 0x001fcc000f8ec0ff */
[----:B------:R-:W-:-:S05]  /*0110*/  LEA R3, R0, UR4, 0x2 ;  /* 0x0000000400037c11 */ /* 0x000fca000f8e10ff */
[----:B------:R0:W-:Y:S04]  /*0120*/  STS [R3], RZ ;  /* 0x000000ff03007388 */ /* 0x0001e80000000800 */
[----:B------:R0:W-:Y:S01]  /*0130*/  STS [R3+0x40], RZ ;  /* 0x000040ff03007388 */ /* 0x0001e20000000800 */
[----:B--2---:R-:W-:-:S04]  /*0140*/  IADD3 R6, PT, PT, R7, R0, RZ ;  /* 0x0000000007067210 */ /* 0x004fc80007ffe0ff */
[----:B---3--:R-:W-:-:S13]  /*0150*/  ISETP.GE.AND P0, PT, R6, R9, PT ;  /* 0x000000090600720c */ /* 0x008fda0003f06270 */
[----:B0-----:R-:W-:Y:S05]  /*0160*/  @P0 BRA `(.L_x_1) ;  /* 0x0000000c00540947 */ /* 0x001fea0003800000 */
[----:B------:R-:W-:Y:S01]  /*0170*/  MOV R4, R6 ;  /* 0x0000000600047202 */ /* 0x000fe20000000f00 */
[----:B------:R-:W-:Y:S01]  /*0180*/  BSSY.RECONVERGENT B1, `(.L_x_2) ;  /* 0x000006a000017945 */ /* 0x000fe20003800200 */
[----:B------:R-:W-:Y:S01]  /*0190*/  LOP3.LUT R5, RZ, R0, RZ, 0x33, !PT ;  /* 0x00000000ff057212 */ /* 0x000fe200078e33ff */
[----:B------:R-:W-:Y:S01]  /*01a0*/  HFMA2 R22, -RZ, RZ, 0, 0 ;  /* 0x00000000ff167431 */ /* 0x000fe200000001ff */
[----:B------:R-:W-:-:S04]  /*01b0*/  VIADDMNMX R6, R4, 0x10, R9, !PT ;  /* 0x0000001004067846 */ /* 0x000fc80007800109 */
[----:B------:R-:W-:-:S04]  /*01c0*/  IADD3 R7, PT, PT, -R7, R6, R5 ;  /* 0x0000000607077210 */ /* 0x000fc80007ffe105 */
[C---:B------:R-:W-:Y:S02]  /*01d0*/  ISETP.GE.U32.AND P1, PT, R7.reuse, 0xf0, PT ;  /* 0x000000f00700780c */ /* 0x040fe40003f26070 */
[----:B------:R-:W-:-:S04]  /*01e0*/  LEA.HI R5, R7, 0x1, RZ, 0x1c ;  /* 0x0000000107057811 */ /* 0x000fc800078fe0ff */
[----:B------:R-:W-:-:S04]  /*01f0*/  LOP3.LUT R6, R5, 0xf, RZ, 0xc0, !PT ;  /* 0x0000000f05067812 */ /* 0x000fc800078ec0ff */
[----:B------:R-:W-:-:S03]  /*0200*/  ISETP.NE.AND P0, PT, R6, RZ, PT ;  /* 0x000000ff0600720c */ /* 0x000fc60003f05270 */
[----:B------:R-:W-:Y:S10]  /*0210*/  @!P1 BRA `(.L_x_3) ;  /* 0x0000000400809947 */ /* 0x000ff40003800000 */
[----:B------:R-:W0:Y:S01]  /*0220*/  LDC.64 R12, c[0x0][0x3a0] ;  /* 0x0000e800ff0c7b82 */ /* 0x000e220000000a00 */
[----:B------:R-:W-:Y:S02]  /*0230*/  LOP3.LUT R7, R5, 0x1ffffff0, RZ, 0xc0, !PT ;  /* 0x1ffffff005077812 */ /* 0x000fe400078ec0ff */
[----:B------:R-:W-:Y:S02]  /*0240*/  MOV R22, RZ ;  /* 0x000000ff00167202 */ /* 0x000fe40000000f00 */
[----:B------:R-:W-:-:S03]  /*0250*/  IADD3 R7, PT, PT, -R7, RZ, RZ ;  /* 0x000000ff07077210 */ /* 0x000fc60007ffe1ff */
[----:B------:R-:W1:Y:S01]  /*0260*/  LDC.64 R14, c[0x0][0x398] ;  /* 0x0000e600ff0e7b82 */ /* 0x000e620000000a00 */
[----:B0-----:R-:W-:-:S04]  /*0270*/  IADD3 R12, P1, PT, R12, 0x200, RZ ;  /* 0x000002000c0c7810 */ /* 0x001fc80007f3e0ff */
[----:B------:R-:W-:Y:S02]  /*0280*/  IADD3.X R13, PT, PT, RZ, R13, RZ, P1, !PT ;  /* 0x0000000dff0d7210 */ /* 0x000fe40000ffe4ff */
[----:B-1----:R-:W-:-:S04]  /*0290*/  IADD3 R14, P2, PT, R14, 0x200, RZ ;  /* 0x000002000e0e7810 */ /* 0x002fc80007f5e0ff */
[----:B------:R-:W-:-:S09]  /*02a0*/  IADD3.X R15, PT, PT, RZ, R15, RZ, P2, !PT ;  /* 0x0000000fff0f7210 */ /* 0x000fd200017fe4ff */
.L_x_4:
[C---:B------:R-:W-:Y:S01]  /*02b0*/  IMAD.WIDE R28, R4.reuse, 0x4, R12 ;  /* 0x00000004041c7825 */ /* 0x040fe200078e020c */
[----:B------:R-:W0:Y:S04]  /*02c0*/  LDC.64 R16, c[0x0][0x388] ;  /* 0x0000e200ff107b82 */ /* 0x000e280000000a00 */
[----:B------:R-:W0:Y:S04]  /*02d0*/  LDG.E R11, desc[UR6][R28.64+-0x200] ;  /* 0xfffe00061c0b7981 */ /* 0x000e28000c1e1900 */
[----:B------:R-:W2:Y:S01]  /*02e0*/  LDG.E R9, desc[UR6][R28.64+-0x1c0] ;  /* 0xfffe40061c097981 */ /* 0x000ea2000c1e1900 */
[----:B------:R-:W-:-:S03]  /*02f0*/  IMAD.WIDE R20, R4, 0x4, R14 ;  /* 0x0000000404147825 */ /* 0x000fc600078e020e */
[----:B------:R-:W3:Y:S04]  /*0300*/  LDG.E R27, desc[UR6][R28.64+-0x180] ;  /* 0xfffe80061c1b7981 */ /* 0x000ee8000c1e1900 */
[----:B------:R-:W4:Y:S04]  /*0310*/  LDG.E R23, desc[UR6][R20.64+-0x200] ;  /* 0xfffe000614177981 */ /* 0x000f28000c1e1900 */
[----:B------:R-:W5:Y:S04]  /*0320*/  LDG.E R25, desc[UR6][R28.64+-0x100] ;  /* 0xffff00061c197981 */ /* 0x000f68000c1e1900 */
[----:B------:R-:W5:Y:S01]  /*0330*/  LDG.E R18, desc[UR6][R20.64+-0x1c0] ;  /* 0xfffe400614127981 */ /* 0x000f62000c1e1900 */
[----:B0-----:R-:W-:-:S05]  /*0340*/  IMAD.WIDE R10, R11, 0x4, R16 ;  /* 0x000000040b0a7825 */ /* 0x001fca00078e0210 */
[----:B------:R-:W4:Y:S04]  /*0350*/  LDG.E R19, desc[UR6][R10.64] ;  /* 0x000000060a137981 */ /* 0x000f28000c1e1900 */
[----:B------:R-:W5:Y:S01]  /*0360*/  LDG.E R11, desc[UR6][R28.64+-0x140] ;  /* 0xfffec0061c0b7981 */ /* 0x000f62000c1e1900 */
[----:B--2---:R-:W-:-:S04]  /*0370*/  IMAD.WIDE R8, R9, 0x4, R16 ;  /* 0x0000000409087825 */ /* 0x004fc800078e0210 */
[----:B---3--:R-:W-:Y:S02]  /*0380*/  IMAD.WIDE R26, R27, 0x4, R16 ;  /* 0x000000041b1a7825 */ /* 0x008fe400078e0210 */
[----:B------:R-:W2:Y:S04]  /*0390*/  LDG.E R9, desc[UR6][R8.64] ;  /* 0x0000000608097981 */ /* 0x000ea8000c1e1900 */
[----:B------:R0:W3:Y:S04]  /*03a0*/  LDG.E R8, desc[UR6][R26.64] ;  /* 0x000000061a087981 */ /* 0x0000e8000c1e1900 */
[----:B------:R-:W0:Y:S01]  /*03b0*/  LDG.E R27, desc[UR6][R28.64+-0xc0] ;  /* 0xffff40061c1b7981 */ /* 0x000e22000c1e1900 */
[----:B----4-:R-:W-:-:S03]  /*03c0*/  FFMA R22, R23, R19, R22 ;  /* 0x0000001317167223 */ /* 0x010fc60000000016 */
[----:B------:R-:W3:Y:S04]  /*03d0*/  LDG.E R23, desc[UR6][R20.64+-0x180] ;  /* 0xfffe800614177981 */ /* 0x000ee8000c1e1900 */
[----:B------:R-:W4:Y:S01]  /*03e0*/  LDG.E R19, desc[UR6][R20.64+-0x140] ;  /* 0xfffec00614137981 */ /* 0x000f22000c1e1900 */
[----:B-----5:R-:W-:-:S06]  /*03f0*/  IMAD.WIDE R10, R11, 0x4, R16 ;  /* 0x000000040b0a7825 */ /* 0x020fcc00078e0210 */
[----:B------:R-:W4:Y:S01]  /*0400*/  LDG.E R10, desc[UR6][R10.64] ;  /* 0x000000060a0a7981 */ /* 0x000f22000c1e1900 */
[----:B------:R-:W-:-:S04]  /*0410*/  IMAD.WIDE R24, R25, 0x4, R16 ;  /* 0x0000000419187825 */ /* 0x000fc800078e0210 */
[----:B--2---:R-:W-:Y:S02]  /*0420*/  FFMA R18, R18, R9, R22 ;  /* 0x0000000912127223 */ /* 0x004fe40000000016 */
[----:B------:R-:W2:Y:S04]  /*0430*/  LDG.E R9, desc[UR6][R20.64+-0x100] ;  /* 0xffff000614097981 */ /* 0x000ea8000c1e1900 */
[----:B------:R-:W2:Y:S04]  /*0440*/  LDG.E R24, desc[UR6][R24.64] ;  /* 0x0000000618187981 */ /* 0x000ea8000c1e1900 */
[----:B------:R-:W5:Y:S04]  /*0450*/  LDG.E R11, desc[UR6][R28.64+-0x80] ;  /* 0xffff80061c0b7981 */ /* 0x000f68000c1e1900 */
[----:B------:R-:W5:Y:S04]  /*0460*/  LDG.E R22, desc[UR6][R20.64+-0xc0] ;  /* 0xffff400614167981 */ /* 0x000f68000c1e1900 */
[----:B------:R-:W5:Y:S01]  /*0470*/  LDG.E R25, desc[UR6][R20.64+-0x80] ;  /* 0xffff800614197981 */ /* 0x000f62000c1e1900 */
[----:B0-----:R-:W-:-:S04]  /*0480*/  IMAD.WIDE R26, R27, 0x4, R16 ;  /* 0x000000041b1a7825 */ /* 0x001fc800078e0210 */
[----:B---3--:R-:W-:Y:S02]  /*0490*/  FFMA R23, R23, R8, R18 ;  /* 0x0000000817177223 */ /* 0x008fe40000000012 */
[----:B------:R2:W3:Y:S04]  /*04a0*/  LDG.E R8, desc[UR6][R26.64] ;  /* 0x000000061a087981 */ /* 0x0004e8000c1e1900 */
[----:B------:R-:W3:Y:S01]  /*04b0*/  LDG.E R18, desc[UR6][R28.64+-0x40] ;  /* 0xffffc0061c127981 */ /* 0x000ee2000c1e1900 */
[----:B----4-:R-:W-:-:S03]  /*04c0*/  FFMA R23, R19, R10, R23 ;  /* 0x0000000a13177223 */ /* 0x010fc60000000017 */
[----:B------:R-:W4:Y:S01]  /*04d0*/  LDG.E R19, desc[UR6][R28.64] ;  /* 0x000000061c137981 */ /* 0x000f22000c1e1900 */
[----:B--2---:R-:W-:-:S03]  /*04e0*/  FFMA R27, R9, R24, R23 ;  /* 0x00000018091b7223 */ /* 0x004fc60000000017 */
[----:B------:R-:W2:Y:S01]  /*04f0*/  LDG.E R9, desc[UR6][R28.64+0x40] ;  /* 0x000040061c097981 */ /* 0x000ea2000c1e1900 */
[----:B-----5:R-:W-:-:S05]  /*0500*/  IMAD.WIDE R10, R11, 0x4, R16 ;  /* 0x000000040b0a7825 */ /* 0x020fca00078e0210 */
[----:B------:R-:W5:Y:S04]  /*0510*/  LDG.E R23, desc[UR6][R10.64] ;  /* 0x000000060a177981 */ /* 0x000f68000c1e1900 */
[----:B------:R-:W2:Y:S01]  /*0520*/  LDG.E R11, desc[UR6][R28.64+0x80] ;  /* 0x000080061c0b7981 */ /* 0x000ea2000c1e1900 */
[----:B---3--:R-:W-:-:S03]  /*0530*/  FFMA R8, R22, R8, R27 ;  /* 0x0000000816087223 */ /* 0x008fc6000000001b */
[----:B------:R-:W3:Y:S01]  /*0540*/  LDG.E R22, desc[UR6][R20.64] ;  /* 0x0000000614167981 */ /* 0x000ee2000c1e1900 */
[----:B------:R-:W-:-:S03]  /*0550*/  IMAD.WIDE R26, R18, 0x4, R16 ;  /* 0x00000004121a7825 */ /* 0x000fc600078e0210 */
[----:B------:R-:W3:Y:S04]  /*0560*/  LDG.E R18, desc[UR6][R20.64+-0x40] ;  /* 0xffffc00614127981 */ /* 0x000ee8000c1e1900 */
[----:B------:R4:W3:Y:S02]  /*0570*/  LDG.E R24, desc[UR6][R26.64] ;  /* 0x000000061a187981 */ /* 0x0008e4000c1e1900 */
[----:B----4-:R-:W-:-:S05]  /*0580*/  IMAD.WIDE R26, R19, 0x4, R16 ;  /* 0x00000004131a7825 */ /* 0x010fca00078e0210 */
[----:B------:R-:W4:Y:S01]  /*0590*/  LDG.E R19, desc[UR6][R26.64] ;  /* 0x000000061a137981 */ /* 0x000f22000c1e1900 */
[----:B-----5:R-:W-:Y:S01]  /*05a0*/  FFMA R23, R25, R23, R8 ;  /* 0x0000001719177223 */ /* 0x020fe20000000008 */
[--C-:B--2---:R-:W-:Y:S02]  /*05b0*/  IMAD.WIDE R8, R9, 0x4, R16.reuse ;  /* 0x0000000409087825 */ /* 0x104fe400078e0210 */
[----:B------:R-:W2:Y:S02]  /*05c0*/  LDG.E R27, desc[UR6][R20.64+0x80] ;  /* 0x00008006141b7981 */ /* 0x000ea4000c1e1900 */
[----:B------:R-:W-:Y:S02]  /*05d0*/  IMAD.WIDE R10, R11, 0x4, R16 ;  /* 0x000000040b0a7825 */ /* 0x000fe400078e0210 */
[----:B------:R-:W5:Y:S04]  /*05e0*/  LDG.E R8, desc[UR6][R8.64] ;  /* 0x0000000608087981 */ /* 0x000f68000c1e1900 */
[----:B------:R-:W2:Y:S04]  /*05f0*/  LDG.E R26, desc[UR6][R20.64+0x180] ;  /* 0x00018006141a7981 */ /* 0x000ea8000c1e1900 */
[----:B------:R-:W2:Y:S04]  /*0600*/  LDG.E R10, desc[UR6][R10.64] ;  /* 0x000000060a0a7981 */ /* 0x000ea8000c1e1900 */
[----:B------:R-:W5:Y:S04]  /*0610*/  LDG.E R9, desc[UR6][R20.64+0x40] ;  /* 0x0000400614097981 */ /* 0x000f68000c1e1900 */
[----:B------:R-:W2:Y:S01]  /*0620*/  LDG.E R11, desc[UR6][R20.64+0x140] ;  /* 0x00014006140b7981 */ /* 0x000ea2000c1e1900 */
[----:B---3--:R-:W-:-:S03]  /*0630*/  FFMA R25, R18, R24, R23 ;  /* 0x0000001812197223 */ /* 0x008fc60000000017 */
[----:B------:R-:W3:Y:S04]  /*0640*/  LDG.E R18, desc[UR6][R28.64+0xc0] ;  /* 0x0000c0061c127981 */ /* 0x000ee8000c1e1900 */
[----:B------:R-:W3:Y:S01]  /*0650*/  LDG.E R23, desc[UR6][R28.64+0x100] ;  /* 0x000100061c177981 */ /* 0x000ee2000c1e1900 */
[----:B----4-:R-:W-:-:S03]  /*0660*/  FFMA R22, R22, R19, R25 ;  /* 0x0000001316167223 */ /* 0x010fc60000000019 */
[----:B------:R-:W4:Y:S04]  /*0670*/  LDG.E R25, desc[UR6][R28.64+0x140] ;  /* 0x000140061c197981 */ /* 0x000f28000c1e1900 */
[----:B------:R-:W4:Y:S04]  /*0680*/  LDG.E R19, desc[UR6][R28.64+0x180] ;  /* 0x000180061c137981 */ /* 0x000f28000c1e1900 */
[----:B------:R-:W4:Y:S01]  /*0690*/  LDG.E R29, desc[UR6][R28.64+0x1c0] ;  /* 0x0001c0061c1d7981 */ /* 0x000f22000c1e1900 */
[----:B-----5:R-:W-:-:S03]  /*06a0*/  FFMA R8, R9, R8, R22 ;  /* 0x0000000809087223 */ /* 0x020fc60000000016 */
[----:B------:R-:W5:Y:S01]  /*06b0*/  LDG.E R9, desc[UR6][R20.64+0xc0] ;  /* 0x0000c00614097981 */ /* 0x000f62000c1e1900 */
[----:B--2---:R-:W-:-:S03]  /*06c0*/  FFMA R8, R27, R10, R8 ;  /* 0x0000000a1b087223 */ /* 0x004fc60000000008 */
[----:B------:R-:W2:Y:S04]  /*06d0*/  LDG.E R10, desc[UR6][R20.64+0x100] ;  /* 0x00010006140a7981 */ /* 0x000ea8000c1e1900 */
[----:B------:R3:W2:Y:S02]  /*06e0*/  LDG.E R27, desc[UR6][R20.64+0x1c0] ;  /* 0x0001c006141b7981 */ /* 0x0006a4000c1e1900 */
[----:B---3--:R-:W-:-:S04]  /*06f0*/  IMAD.WIDE R20, R18, 0x4, R16 ;  /* 0x0000000412147825 */ /* 0x008fc800078e0210 */
[--C-:B------:R-:W-:Y:S02]  /*0700*/  IMAD.WIDE R22, R23, 0x4, R16.reuse ;  /* 0x0000000417167825 */ /* 0x100fe400078e0210 */
[----:B------:R-:W5:Y:S04]  /*0710*/  LDG.E R20, desc[UR6][R20.64] ;  /* 0x0000000614147981 */ /* 0x000f68000c1e1900 */
[----:B------:R-:W2:Y:S01]  /*0720*/  LDG.E R23, desc[UR6][R22.64] ;  /* 0x0000000616177981 */ /* 0x000ea2000c1e1900 */
[----:B----4-:R-:W-:-:S04]  /*0730*/  IMAD.WIDE R24, R25, 0x4, R16 ;  /* 0x0000000419187825 */ /* 0x010fc800078e0210 */
[--C-:B------:R-:W-:Y:S02]  /*0740*/  IMAD.WIDE R18, R19, 0x4, R16.reuse ;  /* 0x0000000413127825 */ /* 0x100fe400078e0210 */
[----:B------:R-:W3:Y:S04]  /*0750*/  LDG.E R24, desc[UR6][R24.64] ;  /* 0x0000000618187981 */ /* 0x000ee8000c1e1900 */
[----:B------:R-:W4:Y:S01]  /*0760*/  LDG.E R18, desc[UR6][R18.64] ;  /* 0x0000000612127981 */ /* 0x000f22000c1e1900 */
[----:B------:R-:W-:-:S06]  /*0770*/  IMAD.WIDE R16, R29, 0x4, R16 ;  /* 0x000000041d107825 */ /* 0x000fcc00078e0210 */
[----:B------:R-:W4:Y:S01]  /*0780*/  LDG.E R16, desc[UR6][R16.64] ;  /* 0x0000000610107981 */ /* 0x000f22000c1e1900 */
[----:B------:R-:W-:-:S04]  /*0790*/  IADD3 R7, PT, PT, R7, 0x10, RZ ;  /* 0x0000001007077810 */ /* 0x000fc80007ffe0ff */
[----:B------:R-:W-:Y:S02]  /*07a0*/  ISETP.NE.AND P1, PT, R7, RZ, PT ;  /* 0x000000ff0700720c */ /* 0x000fe40003f25270 */
[----:B------:R-:W-:Y:S01]  /*07b0*/  IADD3 R4, PT, PT, R4, 0x100, RZ ;  /* 0x0000010004047810 */ /* 0x000fe20007ffe0ff */
[----:B-----5:R-:W-:-:S04]  /*07c0*/  FFMA R9, R9, R20, R8 ;  /* 0x0000001409097223 */ /* 0x020fc80000000008 */
[----:B--2---:R-:W-:-:S04]  /*07d0*/  FFMA R10, R10, R23, R9 ;  /* 0x000000170a0a7223 */ /* 0x004fc80000000009 */
[----:B---3--:R-:W-:-:S04]  /*07e0*/  FFMA R11, R11, R24, R10 ;  /* 0x000000180b0b7223 */ /* 0x008fc8000000000a */
[----:B----4-:R-:W-:-:S04]  /*07f0*/  FFMA R26, R26, R18, R11 ;  /* 0x000000121a1a7223 */ /* 0x010fc8000000000b */
[----:B------:R-:W-:Y:S01]  /*0800*/  FFMA R22, R27, R16, R26 ;  /* 0x000000101b167223 */ /* 0x000fe2000000001a */
[----:B------:R-:W-:Y:S06]  /*0810*/  @P1 BRA `(.L_x_4) ;  /* 0xfffffff800a41947 */ /* 0x000fec000383ffff */
.L_x_3:
[----:B------:R-:W-:Y:S05]  /*0820*/  BSYNC.RECONVERGENT B1 ;  /* 0x0000000000017941 */ /* 0x000fea0003800200 */
.L_x_2:
[----:B------:R-:W-:Y:S04]  /*0830*/  BSSY.RECONVERGENT B1, `(.L_x_5) ;  /* 0x0000067000017945 */ /* 0x000fe80003800200 */
[----:B------:R-:W-:Y:S05]  /*0840*/  @!P0 BRA `(.L_x_6) ;  /* 0x0000000400948947 */ /* 0x000fea0003800000 */
[----:B------:R-:W-:Y:S01]  /*0850*/  ISETP.GE.U32.AND P0, PT, R6, 0x8, PT ;  /* 0x000000080600780c */ /* 0x000fe20003f06070 */
[----:B------:R-:W-:Y:S01]  /*0860*/  BSSY.RECONVERGENT B2, `(.L_x_7) ;  /* 0x0000032000027945 */ /* 0x000fe20003800200 */
[----:B------:R-:W-:-:S04]  /*0870*/  LOP3.LUT R24, R5, 0x7, RZ, 0xc0, !PT ;  /* 0x0000000705187812 */ /* 0x000fc800078ec0ff */
[----:B------:R-:W-:-:S07]  /*0880*/  ISETP.NE.AND P1, PT, R24, RZ, PT ;  /* 0x000000ff1800720c */ /* 0x000fce0003f25270 */
[----:B------:R-:W-:Y:S06]  /*0890*/  @!P0 BRA `(.L_x_8) ;  /* 0x0000000000b88947 */ /* 0x000fec0003800000 */
[----:B------:R-:W0:Y:S08]  /*08a0*/  LDC.64 R28, c[0x0][0x3a0] ;  /* 0x0000e800ff1c7b82 */ /* 0x000e300000000a00 */
[----:B------:R-:W1:Y:S08]  /*08b0*/  LDC.64 R8, c[0x0][0x388] ;  /* 0x0000e200ff087b82 */ /* 0x000e700000000a00 */
[----:B------:R-:W2:Y:S01]  /*08c0*/  LDC.64 R6, c[0x0][0x398] ;  /* 0x0000e600ff067b82 */ /* 0x000ea20000000a00 */
[----:B0-----:R-:W-:-:S05]  /*08d0*/  IMAD.WIDE R28, R4, 0x4, R28 ;  /* 0x00000004041c7825 */ /* 0x001fca00078e021c */
[----:B------:R-:W1:Y:S04]  /*08e0*/  LDG.E R17, desc[UR6][R28.64] ;  /* 0x000000061c117981 */ /* 0x000e68000c1e1900 */
[----:B------:R-:W3:Y:S04]  /*08f0*/  LDG.E R21, desc[UR6][R28.64+0x40] ;  /* 0x000040061c157981 */ /* 0x000ee8000c1e1900 */
[----:B------:R-:W4:Y:S04]  /*0900*/  LDG.E R11, desc[UR6][R28.64+0x80] ;  /* 0x000080061c0b7981 */ /* 0x000f28000c1e1900 */
[----:B------:R-:W5:Y:S01]  /*0910*/  LDG.E R13, desc[UR6][R28.64+0xc0] ;  /* 0x0000c0061c0d7981 */ /* 0x000f62000c1e1900 */
[----:B--2---:R-:W-:-:S03]  /*0920*/  IMAD.WIDE R6, R4, 0x4, R6 ;  /* 0x0000000404067825 */ /* 0x004fc600078e0206 */
[----:B------:R-:W2:Y:S04]  /*0930*/  LDG.E R15, desc[UR6][R28.64+0x100] ;  /* 0x000100061c0f7981 */ /* 0x000ea8000c1e1900 */
[----:B------:R-:W2:Y:S04]  /*0940*/  LDG.E R27, desc[UR6][R6.64] ;  /* 0x00000006061b7981 */ /* 0x000ea8000c1e1900 */
[----:B------:R-:W2:Y:S04]  /*0950*/  LDG.E R23, desc[UR6][R28.64+0x180] ;  /* 0x000180061c177981 */ /* 0x000ea8000c1e1900 */
[----:B------:R-:W2:Y:S04]  /*0960*/  LDG.E R19, desc[UR6][R28.64+0x1c0] ;  /* 0x0001c0061c137981 */ /* 0x000ea8000c1e1900 */
[----:B------:R-:W2:Y:S04]  /*0970*/  LDG.E R25, desc[UR6][R6.64+0x40] ;  /* 0x0000400606197981 */ /* 0x000ea8000c1e1900 */
[----:B------:R-:W2:Y:S01]  /*0980*/  LDG.E R26, desc[UR6][R6.64+0x80] ;  /* 0x00008006061a7981 */ /* 0x000ea2000c1e1900 */
[----:B-1----:R-:W-:-:S06]  /*0990*/  IMAD.WIDE R16, R17, 0x4, R8 ;  /* 0x0000000411107825 */ /* 0x002fcc00078e0208 */
[----:B------:R-:W2:Y:S04]  /*09a0*/  LDG.E R16, desc[UR6][R16.64] ;  /* 0x0000000610107981 */ /* 0x000ea8000c1e1900 */
[----:B------:R-:W2:Y:S01]  /*09b0*/  LDG.E R17, desc[UR6][R28.64+0x140] ;  /* 0x000140061c117981 */ /* 0x000ea2000c1e1900 */
[----:B---3--:R-:W-:-:S04]  /*09c0*/  IMAD.WIDE R20, R21, 0x4, R8 ;  /* 0x0000000415147825 */ /* 0x008fc800078e0208 */
[--C-:B----4-:R-:W-:Y:S01]  /*09d0*/  IMAD.WIDE R10, R11, 0x4, R8.reuse ;  /* 0x000000040b0a7825 */ /* 0x110fe200078e0208 */
[----:B------:R0:W3:Y:S03]  /*09e0*/  LDG.E R18, desc[UR6][R20.64] ;  /* 0x0000000614127981 */ /* 0x0000e6000c1e1900 */
[--C-:B-----5:R-:W-:Y:S01]  /*09f0*/  IMAD.WIDE R12, R13, 0x4, R8.reuse ;  /* 0x000000040d0c7825 */ /* 0x120fe200078e0208 */
[----:B------:R-:W4:Y:S04]  /*0a00*/  LDG.E R28, desc[UR6][R6.64+0xc0] ;  /* 0x0000c006061c7981 */ /* 0x000f28000c1e1900 */
[----:B------:R-:W5:Y:S01]  /*0a10*/  LDG.E R11, desc[UR6][R10.64] ;  /* 0x000000060a0b7981 */ /* 0x000f62000c1e1900 */
[----:B--2---:R-:W-:-:S03]  /*0a20*/  IMAD.WIDE R14, R15, 0x4, R8 ;  /* 0x000000040f0e7825 */ /* 0x004fc600078e0208 */
[----:B------:R-:W4:Y:S01]  /*0a30*/  LDG.E R13, desc[UR6][R12.64] ;  /* 0x000000060c0d7981 */ /* 0x000f22000c1e1900 */
[----:B0-----:R-:W-:-:S03]  /*0a40*/  IMAD.WIDE R20, R23, 0x4, R8 ;  /* 0x0000000417147825 */ /* 0x001fc600078e0208 */
[----:B------:R-:W2:Y:S04]  /*0a50*/  LDG.E R14, desc[UR6][R14.64] ;  /* 0x000000060e0e7981 */ /* 0x000ea8000c1e1900 */
[----:B------:R-:W2:Y:S04]  /*0a60*/  LDG.E R10, desc[UR6][R6.64+0x140] ;  /* 0x00014006060a7981 */ /* 0x000ea8000c1e1900 */
[----:B------:R-:W2:Y:S04]  /*0a70*/  LDG.E R20, desc[UR6][R20.64] ;  /* 0x0000000614147981 */ /* 0x000ea8000c1e1900 */
[----:B------:R-:W2:Y:S01]  /*0a80*/  LDG.E R23, desc[UR6][R6.64+0x1c0] ;  /* 0x0001c00606177981 */ /* 0x000ea2000c1e1900 */
[----:B------:R-:W-:-:S03]  /*0a90*/  FFMA R22, R27, R16, R22 ;  /* 0x000000101b167223 */ /* 0x000fc60000000016 */
[----:B------:R-:W2:Y:S01]  /*0aa0*/  LDG.E R27, desc[UR6][R6.64+0x100] ;  /* 0x00010006061b7981 */ /* 0x000ea2000c1e1900 */
[----:B------:R-:W-:-:S04]  /*0ab0*/  IMAD.WIDE R16, R17, 0x4, R8 ;  /* 0x0000000411107825 */ /* 0x000fc800078e0208 */
[----:B------:R-:W-:Y:S02]  /*0ac0*/  IMAD.WIDE R8, R19, 0x4, R8 ;  /* 0x0000000413087825 */ /* 0x000fe400078e0208 */
[----:B------:R-:W2:Y:S04]  /*0ad0*/  LDG.E R17, desc[UR6][R16.64] ;  /* 0x0000000610117981 */ /* 0x000ea8000c1e1900 */
[----:B------:R-:W2:Y:S04]  /*0ae0*/  LDG.E R19, desc[UR6][R6.64+0x180] ;  /* 0x0001800606137981 */ /* 0x000ea8000c1e1900 */
[----:B------:R-:W2:Y:S01]  /*0af0*/  LDG.E R8, desc[UR6][R8.64] ;  /* 0x0000000608087981 */ /* 0x000ea2000c1e1900 */
[----:B---3--:R-:W-:-:S04]  /*0b00*/  FFMA R25, R25, R18, R22 ;  /* 0x0000001219197223 */ /* 0x008fc80000000016 */
[----:B-----5:R-:W-:-:S04]  /*0b10*/  FFMA R11, R26, R11, R25 ;  /* 0x0000000b1a0b7223 */ /* 0x020fc80000000019 */
[----:B----4-:R-:W-:Y:S01]  /*0b20*/  FFMA R28, R28, R13, R11 ;  /* 0x0000000d1c1c7223 */ /* 0x010fe2000000000b */
[----:B------:R-:W-:-:S03]  /*0b30*/  IADD3 R4, PT, PT, R4, 0x80, RZ ;  /* 0x0000008004047810 */ /* 0x000fc60007ffe0ff */
[----:B--2---:R-:W-:-:S04]  /*0b40*/  FFMA R27, R27, R14, R28 ;  /* 0x0000000e1b1b7223 */ /* 0x004fc8000000001c */
[----:B------:R-:W-:-:S04]  /*0b50*/  FFMA R10, R10, R17, R27 ;  /* 0x000000110a0a7223 */ /* 0x000fc8000000001b */
[----:B------:R-:W-:-:S04]  /*0b60*/  FFMA R10, R19, R20, R10 ;  /* 0x00000014130a7223 */ /* 0x000fc8000000000a */
[----:B------:R-:W-:-:S07]  /*0b70*/  FFMA R22, R23, R8, R10 ;  /* 0x0000000817167223 */ /* 0x000fce000000000a */
.L_x_8:
[----:B------:R-:W-:Y:S05]  /*0b80*/  BSYNC.RECONVERGENT B2 ;  /* 0x0000000000027941 */ /* 0x000fea0003800200 */
.L_x_7:
[----:B------:R-:W-:Y:S05]  /*0b90*/  @!P1 BRA `(.L_x_6) ;  /* 0x0000000000c09947 */ /* 0x000fea0003800000 */
[----:B------:R-:W-:Y:S01]  /*0ba0*/  ISETP.GE.U32.AND P0, PT, R24, 0x4, PT ;  /* 0x000000041800780c */ /* 0x000fe20003f06070 */
[----:B------:R-:W-:Y:S01]  /*0bb0*/  BSSY.RECONVERGENT B2, `(.L_x_9) ;  /* 0x000001e000027945 */ /* 0x000fe20003800200 */
[----:B------:R-:W-:-:S04]  /*0bc0*/  LOP3.LUT R5, R5, 0x3, RZ, 0xc0, !PT ;  /* 0x0000000305057812 */ /* 0x000fc800078ec0ff */
[----:B------:R-:W-:-:S07]  /*0bd0*/  ISETP.NE.AND P1, PT, R5, RZ, PT ;  /* 0x000000ff0500720c */ /* 0x000fce0003f25270 */
[----:B------:R-:W-:Y:S06]  /*0be0*/  @!P0 BRA `(.L_x_10) ;  /* 0x0000000000688947 */ /* 0x000fec0003800000 */
[----:B------:R-:W0:Y:S08]  /*0bf0*/  LDC.64 R6, c[0x0][0x3a0] ;  /* 0x0000e800ff067b82 */ /* 0x000e300000000a00 */
[----:B------:R-:W1:Y:S01]  /*0c00*/  LDC.64 R8, c[0x0][0x398] ;  /* 0x0000e600ff087b82 */ /* 0x000e620000000a00 */
[----:B0-----:R-:W-:-:S07]  /*0c10*/  IMAD.WIDE R14, R4, 0x4, R6 ;  /* 0x00000004040e7825 */ /* 0x001fce00078e0206 */
[----:B------:R-:W0:Y:S01]  /*0c20*/  LDC.64 R6, c[0x0][0x388] ;  /* 0x0000e200ff067b82 */ /* 0x000e220000000a00 */
[----:B------:R-:W0:Y:S04]  /*0c30*/  LDG.E R17, desc[UR6][R14.64] ;  /* 0x000000060e117981 */ /* 0x000e28000c1e1900 */
[----:B------:R-:W2:Y:S04]  /*0c40*/  LDG.E R11, desc[UR6][R14.64+0x40] ;  /* 0x000040060e0b7981 */ /* 0x000ea8000c1e1900 */
[----:B------:R-:W3:Y:S04]  /*0c50*/  LDG.E R13, desc[UR6][R14.64+0x80] ;  /* 0x000080060e0d7981 */ /* 0x000ee8000c1e1900 */
[----:B------:R-:W4:Y:S01]  /*0c60*/  LDG.E R21, desc[UR6][R14.64+0xc0] ;  /* 0x0000c0060e157981 */ /* 0x000f22000c1e1900 */
[----:B-1----:R-:W-:-:S05]  /*0c70*/  IMAD.WIDE R8, R4, 0x4, R8 ;  /* 0x0000000404087825 */ /* 0x002fca00078e0208 */
[----:B------:R-:W5:Y:S04]  /*0c80*/  LDG.E R19, desc[UR6][R8.64] ;  /* 0x0000000608137981 */ /* 0x000f68000c1e1900 */
[----:B------:R-:W5:Y:S04]  /*0c90*/  LDG.E R18, desc[UR6][R8.64+0x40] ;  /* 0x0000400608127981 */ /* 0x000f68000c1e1900 */
[----:B------:R-:W5:Y:S04]  /*0ca0*/  LDG.E R15, desc[UR6][R8.64+0x80] ;  /* 0x00008006080f7981 */ /* 0x000f68000c1e1900 */
[----:B------:R-:W5:Y:S01]  /*0cb0*/  LDG.E R14, desc[UR6][R8.64+0xc0] ;  /* 0x0000c006080e7981 */ /* 0x000f62000c1e1900 */
[----:B0-----:R-:W-:-:S04]  /*0cc0*/  IMAD.WIDE R16, R17, 0x4, R6 ;  /* 0x0000000411107825 */ /* 0x001fc800078e0206 */
[--C-:B--2---:R-:W-:Y:S02]  /*0cd0*/  IMAD.WIDE R10, R11, 0x4, R6.reuse ;  /* 0x000000040b0a7825 */ /* 0x104fe400078e0206 */
[----:B------:R-:W5:Y:S02]  /*0ce0*/  LDG.E R16, desc[UR6][R16.64] ;  /* 0x0000000610107981 */ /* 0x000f64000c1e1900 */
[--C-:B---3--:R-:W-:Y:S02]  /*0cf0*/  IMAD.WIDE R12, R13, 0x4, R6.reuse ;  /* 0x000000040d0c7825 */ /* 0x108fe400078e0206 */
[----:B------:R-:W2:Y:S02]  /*0d00*/  LDG.E R10, desc[UR6][R10.64] ;  /* 0x000000060a0a7981 */ /* 0x000ea4000c1e1900 */
[----:B----4-:R-:W-:Y:S02]  /*0d10*/  IMAD.WIDE R6, R21, 0x4, R6 ;  /* 0x0000000415067825 */ /* 0x010fe400078e0206 */
[----:B------:R-:W3:Y:S04]  /*0d20*/  LDG.E R12, desc[UR6][R12.64] ;  /* 0x000000060c0c7981 */ /* 0x000ee8000c1e1900 */
[----:B------:R-:W4:Y:S01]  /*0d30*/  LDG.E R6, desc[UR6][R6.64] ;  /* 0x0000000606067981 */ /* 0x000f22000c1e1900 */
[----:B------:R-:W-:Y:S01]  /*0d40*/  IADD3 R4, PT, PT, R4, 0x40, RZ ;  /* 0x0000004004047810 */ /* 0x000fe20007ffe0ff */
[----:B-----5:R-:W-:-:S04]  /*0d50*/  FFMA R19, R19, R16, R22 ;  /* 0x0000001013137223 */ /* 0x020fc80000000016 */
[----:B--2---:R-:W-:-:S04]  /*0d60*/  FFMA R18, R18, R10, R19 ;  /* 0x0000000a12127223 */ /* 0x004fc80000000013 */
[----:B---3--:R-:W-:-:S04]  /*0d70*/  FFMA R15, R15, R12, R18 ;  /* 0x0000000c0f0f7223 */ /* 0x008fc80000000012 */
[----:B----4-:R-:W-:-:S07]  /*0d80*/  FFMA R22, R14, R6, R15 ;  /* 0x000000060e167223 */ /* 0x010fce000000000f */
.L_x_10:
[----:B------:R-:W-:Y:S05]  /*0d90*/  BSYNC.RECONVERGENT B2 ;  /* 0x0000000000027941 */ /* 0x000fea0003800200 */
.L_x_9:
[----:B------:R-:W-:Y:S05]  /*0da0*/  @!P1 BRA `(.L_x_6) ;  /* 0x00000000003c9947 */ /* 0x000fea0003800000 */
[----:B------:R-:W0:Y:S01]  /*0db0*/  LDC.64 R6, c[0x0][0x388] ;  /* 0x0000e200ff067b82 */ /* 0x000e220000000a00 */
[----:B------:R-:W-:-:S07]  /*0dc0*/  IADD3 R5, PT, PT, -R5, RZ, RZ ;  /* 0x000000ff05057210 */ /* 0x000fce0007ffe1ff */
[----:B------:R-:W1:Y:S08]  /*0dd0*/  LDC.64 R8, c[0x0][0x398] ;  /* 0x0000e600ff087b82 */ /* 0x000e700000000a00 */
[----:B------:R-:W2:Y:S02]  /*0de0*/  LDC.64 R10, c[0x0][0x3a0] ;  /* 0x0000e800ff0a7b82 */ /* 0x000ea40000000a00 */
.L_x_11:
[----:B--2---:R-:W-:-:S06]  /*0df0*/  IMAD.WIDE R14, R4, 0x4, R10 ;  /* 0x00000004040e7825 */ /* 0x004fcc00078e020a */
[----:B------:R-:W0:Y:S01]  /*0e00*/  LDG.E R15, desc[UR6][R14.64] ;  /* 0x000000060e0f7981 */ /* 0x000e22000c1e1900 */
[----:B-1----:R-:W-:-:S06]  /*0e10*/  IMAD.WIDE R12, R4, 0x4, R8 ;  /* 0x00000004040c7825 */ /* 0x002fcc00078e0208 */
[----:B------:R-:W2:Y:S01]  /*0e20*/  LDG.E R13, desc[UR6][R12.64] ;  /* 0x000000060c0d7981 */ /* 0x000ea2000c1e1900 */
[----:B------:R-:W-:Y:S01]  /*0e30*/  IADD3 R5, PT, PT, R5, 0x1, RZ ;  /* 0x0000000105057810 */ /* 0x000fe20007ffe0ff */
[----:B0-----:R-:W-:-:S06]  /*0e40*/  IMAD.WIDE R16, R15, 0x4, R6 ;  /* 0x000000040f107825 */ /* 0x001fcc00078e0206 */
[----:B------:R-:W2:Y:S01]  /*0e50*/  LDG.E R16, desc[UR6][R16.64] ;  /* 0x0000000610107981 */ /* 0x000ea2000c1e1900 */
[----:B------:R-:W-:Y:S02]  /*0e60*/  ISETP.NE.AND P0, PT, R5, RZ, PT ;  /* 0x000000ff0500720c */ /* 0x000fe40003f05270 */
[----:B------:R-:W-:Y:S01]  /*0e70*/  IADD3 R4, PT, PT, R4, 0x10, RZ ;  /* 0x0000001004047810 */ /* 0x000fe20007ffe0ff */
[----:B--2---:R-:W-:-:S10]  /*0e80*/  FFMA R22, R13, R16, R22 ;  /* 0x000000100d167223 */ /* 0x004fd40000000016 */
[----:B------:R-:W-:Y:S05]  /*0e90*/  @P0 BRA `(.L_x_11) ;  /* 0xfffffffc00d40947 */ /* 0x000fea000383ffff */
.L_x_6:
[----:B------:R-:W-:Y:S05]  /*0ea0*/  BSYNC.RECONVERGENT B1 ;  /* 0x0000000000017941 */ /* 0x000fea0003800200 */
.L_x_5:
[----:B------:R0:W-:Y:S02]  /*0eb0*/  STS [R3], R22 ;  /* 0x0000001603007388 */ /* 0x0001e40000000800 */
.L_x_1:
[----:B------:R-:W-:Y:S05]  /*0ec0*/  BSYNC.RECONVERGENT B0 ;  /* 0x0000000000007941 */ /* 0x000fea0003800200 */
.L_x_0:
[----:B------:R-:W-:Y:S01]  /*0ed0*/  BAR.SYNC.DEFER_BLOCKING 0x0 ;  /* 0x0000000000007b1d */ /* 0x000fe20000010000 */
[C---:B------:R-:W-:Y:S02]  /*0ee0*/  ISETP.GT.U32.AND P0, PT, R0.reuse, 0xf, PT ;  /* 0x0000000f0000780c */ /* 0x040fe40003f04070 */
[----:B------:R-:W-:-:S11]  /*0ef0*/  ISETP.GT.U32.AND P1, PT, R0, 0x7, PT ;  /* 0x000000070000780c */ /* 0x000fd60003f24070 */
[----:B------:R-:W-:Y:S04]  /*0f00*/  @!P0 LDS R4, [R3+0x40] ;  /* 0x0000400003048984 */ /* 0x000fe80000000800 */
[----:B------:R-:W1:Y:S02]  /*0f10*/  @!P0 LDS R5, [R3] ;  /* 0x0000000003058984 */ /* 0x000e640000000800 */
[----:B-1----:R-:W-:-:S05]  /*0f20*/  @!P0 FADD R4, R4, R5 ;  /* 0x0000000504048221 */ /* 0x002fca0000000000 */
[----:B------:R-:W-:Y:S01]  /*0f30*/  @!P0 STS [R3], R4 ;  /* 0x0000000403008388 */ /* 0x000fe20000000800 */
[----:B------:R-:W-:Y:S01]  /*0f40*/  BAR.SYNC.DEFER_BLOCKING 0x0 ;  /* 0x0000000000007b1d */ /* 0x000fe20000010000 */
[----:B------:R-:W-:-:S05]  /*0f50*/  ISETP.GT.U32.AND P0, PT, R0, 0x3, PT ;  /* 0x000000030000780c */ /* 0x000fca0003f04070 */
        /* <DEDUP_REMOVED lines=11> */
[----:B------:R-:W-:-:S05]  /*1010*/  ISETP.NE.AND P0, PT, R0, RZ, PT ;  /* 0x000000ff0000720c */ /* 0x000fca0003f05270 */
[----:B------:R-:W-:Y:S04]  /*1020*/  @!P1 LDS R4, [R3+0x8] ;  /* 0x0000080003049984 */ /* 0x000fe80000000800 */
[----:B------:R-:W1:Y:S02]  /*1030*/  @!P1 LDS R5, [R3] ;  /* 0x0000000003059984 */ /* 0x000e640000000800 */
[----:B-1----:R-:W-:-:S05]  /*1040*/  @!P1 FADD R4, R4, R5 ;  /* 0x0000000504049221 */ /* 0x002fca0000000000 */
[----:B------:R1:W-:Y:S01]  /*1050*/  @!P1 STS [R3], R4 ;  /* 0x0000000403009388 */ /* 0x0003e20000000800 */
[----:B------:R-:W-:Y:S06]  /*1060*/  BAR.SYNC.DEFER_BLOCKING 0x0 ;  /* 0x0000000000007b1d */ /* 0x000fec0000010000 */
[----:B------:R-:W-:Y:S05]  /*1070*/  @P0 EXIT ;  /* 0x000000000000094d */ /* 0x000fea0003800000 */
[----:B------:R-:W2:Y:S01]  /*1080*/  S2UR UR5, SR_CgaCtaId ;  /* 0x00000000000579c3 */ /* 0x000ea20000008800 */
[----:B------:R-:W-:Y:S01]  /*1090*/  UMOV UR4, 0x400 ;  /* 0x0000040000047882 */ /* 0x000fe20000000000 */
[----:B------:R-:W-:Y:S01]  /*10a0*/  LDS R5, [R3] ;  /* 0x0000000003057984 */ /* 0x000fe20000000800 */
[----:B--2---:R-:W-:-:S09]  /*10b0*/  ULEA UR4, UR5, UR4, 0x18 ;  /* 0x0000000405047291 */ /* 0x004fd2000f8ec0ff */
[----:B------:R-:W2:Y:S02]  /*10c0*/  LDS R0, [UR4+0x4] ;  /* 0x00000404ff007984 */ /* 0x000ea40008000800 */
[----:B--2---:R-:W-:Y:S02]  /*10d0*/  FADD R0, R0, R5 ;  /* 0x0000000500007221 */ /* 0x004fe40000000000 */
[----:B-1----:R-:W1:Y:S03]  /*10e0*/  LDC.64 R4, c[0x0][0x380] ;  /* 0x0000e000ff047b82 */ /* 0x002e660000000a00 */
[----:B------:R-:W-:Y:S04]  /*10f0*/  STS [R3], R0 ;  /* 0x0000000003007388 */ /* 0x000fe80000000800 */
[----:B------:R-:W2:Y:S01]  /*1100*/  LDS R7, [UR4] ;  /* 0x00000004ff077984 */ /* 0x000ea20008000800 */
[----:B-1----:R-:W-:-:S05]  /*1110*/  IMAD.WIDE R4, R2, 0x4, R4 ;  /* 0x0000000402047825 */ /* 0x002fca00078e0204 */
[----:B--2---:R-:W-:Y:S01]  /*1120*/  STG.E desc[UR6][R4.64], R7 ;  /* 0x0000000704007986 */ /* 0x004fe2000c101906 */
[----:B------:R-:W-:Y:S05]  /*1130*/  EXIT ;  /* 0x000000000000794d */ /* 0x000fea0003800000 */
.L_x_12:
[----:B------:R-:W-:-:S00]  /*1140*/  BRA `(.L_x_12) ;  /* 0xfffffffc00fc7947 */ /* 0x000fc0000383ffff */
[----:B------:R-:W-:-:S00]  /*1150*/  NOP ;  /* 0x0000000000007918 */ /* 0x000fc00000000000 */
        /* <DEDUP_REMOVED lines=10> */
.L_x_13:


//--------------------- .nv.shared._Z16loadBalancedSpMVPfS_PiS_S0_i --------------------------
	.section	.nv.shared._Z16loadBalancedSpMVPfS_PiS_S0_i,"aw",@nobits
	.sectionflags	@""
	.align	16
	.zero		1024


//--------------------- .nv.shared.reserved.0     --------------------------
	.section	.nv.shared.reserved.0,"aw",@nobits
	.weak		__nv_reservedSMEM_offset_0_alias
	.size		__nv_reservedSMEM_offset_0_alias, 0, 64
	.other		__nv_reservedSMEM_offset_0_alias,@"STO_CUDA_RESERVED_SHARED STV_DEFAULT"
__nv_reservedSMEM_offset_0_alias:
	.zero		0
	.zero		64


//--------------------- .nv.constant0._Z16loadBalancedSpMVPfS_PiS_S0_i --------------------------
	.section	.nv.constant0._Z16loadBalancedSpMVPfS_PiS_S0_i,"a",@progbits
	.sectionflags	@""
	.align	4
.nv.constant0._Z16loadBalancedSpMVPfS_PiS_S0_i:
	.zero		940


//--------------------- SYMBOLS --------------------------

	.type		.nv.reservedSmem.offset0,@object
	.size		.nv.reservedSmem.offset0,0x4
	.type		.nv.reservedSmem.cap,@object
	.size		.nv.reservedSmem.cap,0x4
